	.headerflags	@"EF_CUDA_TEXMODE_UNIFIED EF_CUDA_64BIT_ADDRESS EF_CUDA_ACCELERATORS EF_CUDA_SM90 EF_CUDA_VIRTUAL_SM(EF_CUDA_SM90)"
	.elftype	@"ET_EXEC"


//--------------------- .nv.info                  --------------------------
	.section	.nv.info,"",@"SHT_CUDA_INFO"
	.align	4


	//----- nvinfo : EIATTR_REGCOUNT
	.align		4
        /*0000*/ 	.byte	0x04, 0x2f
        /*0002*/ 	.short	(.L_3 - .L_2)
	.align		4
.L_2:
        /*0004*/ 	.word	index@(triton_poi_fused__native_batch_norm_legit_no_training_add_convolution_8)
        /*0008*/ 	.word	0x00000018


	//----- nvinfo : EIATTR_MIN_STACK_SIZE
	.align		4
.L_3:
        /*000c*/ 	.byte	0x04, 0x12
        /*000e*/ 	.short	(.L_5 - .L_4)
	.align		4
.L_4:
        /*0010*/ 	.word	index@(triton_poi_fused__native_batch_norm_legit_no_training_add_convolution_8)
        /*0014*/ 	.word	0x00000000


	//----- nvinfo : EIATTR_FRAME_SIZE
	.align		4
.L_5:
        /*0018*/ 	.byte	0x04, 0x11
        /*001a*/ 	.short	(.L_7 - .L_6)
	.align		4
.L_6:
        /*001c*/ 	.word	index@(triton_poi_fused__native_batch_norm_legit_no_training_add_convolution_8)
        /*0020*/ 	.word	0x00000000


	//----- nvinfo : EIATTR_MIN_STACK_SIZE
	.align		4
.L_7:
        /*0024*/ 	.byte	0x04, 0x12
        /*0026*/ 	.short	(.L_9 - .L_8)
	.align		4
.L_8:
        /*0028*/ 	.word	index@(triton_poi_fused__native_batch_norm_legit_no_training_add_convolution_8)
        /*002c*/ 	.word	0x00000000
.L_9:


//--------------------- .nv.info.triton_poi_fused__native_batch_norm_legit_no_training_add_convolution_8 --------------------------
	.section	.nv.info.triton_poi_fused__native_batch_norm_legit_no_training_add_convolution_8,"",@"SHT_CUDA_INFO"
	.sectionflags	@""
	.align	4


	//----- nvinfo : EIATTR_CUDA_API_VERSION
	.align		4
        /*0000*/ 	.byte	0x04, 0x37
        /*0002*/ 	.short	(.L_11 - .L_10)
.L_10:
        /*0004*/ 	.word	0x0000007c


	//----- nvinfo : EIATTR_KPARAM_INFO
	.align		4
.L_11:
        /*0008*/ 	.byte	0x04, 0x17
        /*000a*/ 	.short	(.L_13 - .L_12)
.L_12:
        /*000c*/ 	.word	0x00000000
        /*0010*/ 	.short	0x0007
        /*0012*/ 	.short	0x0038
        /*0014*/ 	.byte	0x00, 0xf0, 0x11, 0x00


	//----- nvinfo : EIATTR_KPARAM_INFO
	.align		4
.L_13:
        /*0018*/ 	.byte	0x04, 0x17
        /*001a*/ 	.short	(.L_15 - .L_14)
.L_14:
        /*001c*/ 	.word	0x00000000
        /*0020*/ 	.short	0x0006
        /*0022*/ 	.short	0x0030
        /*0024*/ 	.byte	0x00, 0xf4, 0x21, 0x00


	//----- nvinfo : EIATTR_KPARAM_INFO
	.align		4
.L_15:
        /*0028*/ 	.byte	0x04, 0x17
        /*002a*/ 	.short	(.L_17 - .L_16)
.L_16:
        /*002c*/ 	.word	0x00000000
        /*0030*/ 	.short	0x0005
        /*0032*/ 	.short	0x0028
        /*0034*/ 	.byte	0x00, 0xf4, 0x21, 0x00


	//----- nvinfo : EIATTR_KPARAM_INFO
	.align		4
.L_17:
        /*0038*/ 	.byte	0x04, 0x17
        /*003a*/ 	.short	(.L_19 - .L_18)
.L_18:
        /*003c*/ 	.word	0x00000000
        /*0040*/ 	.short	0x0004
        /*0042*/ 	.short	0x0020
        /*0044*/ 	.byte	0x00, 0xf4, 0x21, 0x00


	//----- nvinfo : EIATTR_KPARAM_INFO
	.align		4
.L_19:
        /*0048*/ 	.byte	0x04, 0x17
        /*004a*/ 	.short	(.L_21 - .L_20)
.L_20:
        /*004c*/ 	.word	0x00000000
        /*0050*/ 	.short	0x0003
        /*0052*/ 	.short	0x0018
        /*0054*/ 	.byte	0x00, 0xf4, 0x21, 0x00


	//----- nvinfo : EIATTR_KPARAM_INFO
	.align		4
.L_21:
        /*0058*/ 	.byte	0x04, 0x17
        /*005a*/ 	.short	(.L_23 - .L_22)
.L_22:
        /*005c*/ 	.word	0x00000000
        /*0060*/ 	.short	0x0002
        /*0062*/ 	.short	0x0010
        /*0064*/ 	.byte	0x00, 0xf4, 0x21, 0x00


	//----- nvinfo : EIATTR_KPARAM_INFO
	.align		4
.L_23:
        /*0068*/ 	.byte	0x04, 0x17
        /*006a*/ 	.short	(.L_25 - .L_24)
.L_24:
        /*006c*/ 	.word	0x00000000
        /*0070*/ 	.short	0x0001
        /*0072*/ 	.short	0x0008
        /*0074*/ 	.byte	0x00, 0xf4, 0x21, 0x00


	//----- nvinfo : EIATTR_KPARAM_INFO
	.align		4
.L_25:
        /*0078*/ 	.byte	0x04, 0x17
        /*007a*/ 	.short	(.L_27 - .L_26)
.L_26:
        /*007c*/ 	.word	0x00000000
        /*0080*/ 	.short	0x0000
        /*0082*/ 	.short	0x0000
        /*0084*/ 	.byte	0x00, 0xf4, 0x21, 0x00


	//----- nvinfo : EIATTR_SPARSE_MMA_MASK
	.align		4
.L_27:
        /*0088*/ 	.byte	0x03, 0x50
        /*008a*/ 	.short	0x0000


	//----- nvinfo : EIATTR_MAXREG_COUNT
	.align		4
        /*008c*/ 	.byte	0x03, 0x1b
        /*008e*/ 	.short	0x00ff


	//----- nvinfo : EIATTR_EXIT_INSTR_OFFSETS
	.align		4
        /*0090*/ 	.byte	0x04, 0x1c
        /*0092*/ 	.short	(.L_29 - .L_28)


	//   ....[0]....
.L_28:
        /*0094*/ 	.word	0x000003b0


	//----- nvinfo : EIATTR_REQNTID
	.align		4
.L_29:
        /*0098*/ 	.byte	0x04, 0x10
        /*009a*/ 	.short	(.L_31 - .L_30)
.L_30:
        /*009c*/ 	.word	0x00000100
        /*00a0*/ 	.word	0x00000001
        /*00a4*/ 	.word	0x00000001


	//----- nvinfo : EIATTR_CBANK_PARAM_SIZE
	.align		4
.L_31:
        /*00a8*/ 	.byte	0x03, 0x19
        /*00aa*/ 	.short	0x003c


	//----- nvinfo : EIATTR_PARAM_CBANK
	.align		4
        /*00ac*/ 	.byte	0x04, 0x0a
        /*00ae*/ 	.short	(.L_33 - .L_32)
	.align		4
.L_32:
        /*00b0*/ 	.word	index@(.nv.constant0.triton_poi_fused__native_batch_norm_legit_no_training_add_convolution_8)
        /*00b4*/ 	.short	0x0210
        /*00b6*/ 	.short	0x003c


	//----- nvinfo : EIATTR_SW_WAR
	.align		4
.L_33:
        /*00b8*/ 	.byte	0x04, 0x36
        /*00ba*/ 	.short	(.L_35 - .L_34)
.L_34:
        /*00bc*/ 	.word	0x00000008
.L_35:


//--------------------- .nv.callgraph             --------------------------
	.section	.nv.callgraph,"",@"SHT_CUDA_CALLGRAPH"
	.align	4
	.sectionentsize	8
	.align		4
        /*0000*/ 	.word	0x00000000
	.align		4
        /*0004*/ 	.word	0xffffffff
	.align		4
        /*0008*/ 	.word	0x00000000
	.align		4
        /*000c*/ 	.word	0xfffffffe
	.align		4
        /*0010*/ 	.word	0x00000000
	.align		4
        /*0014*/ 	.word	0xfffffffd
	.align		4
        /*0018*/ 	.word	0x00000000
	.align		4
        /*001c*/ 	.word	0xfffffffc


//--------------------- .nv.constant4             --------------------------
	.section	.nv.constant4,"a",@progbits
	.align	8
	.align		8
.nv.constant4:
        /*0000*/ 	.dword	_$_str
	.align		8
        /*0008*/ 	.dword	_$_str_$_2


//--------------------- .text.triton_poi_fused__native_batch_norm_legit_no_training_add_convolution_8 --------------------------
	.section	.text.triton_poi_fused__native_batch_norm_legit_no_training_add_convolution_8,"ax",@progbits
	.align	128
        .global         triton_poi_fused__native_batch_norm_legit_no_training_add_convolution_8
        .type           triton_poi_fused__native_batch_norm_legit_no_training_add_convolution_8,@function
        .size           triton_poi_fused__native_batch_norm_legit_no_training_add_convolution_8,(.L_x_1 - triton_poi_fused__native_batch_norm_legit_no_training_add_convolution_8)
        .other          triton_poi_fused__native_batch_norm_legit_no_training_add_convolution_8,@"STO_CUDA_ENTRY STV_DEFAULT"
triton_poi_fused__native_batch_norm_legit_no_training_add_convolution_8:
.text.triton_poi_fused__native_batch_norm_legit_no_training_add_convolution_8:
[----:B------:R-:W-:Y:S01]  /*0000*/  LDC R1, c[0x0][0x28] ;  /* 0x00000a00ff017b82 */ /* 0x000fe20000000800 */
[----:B------:R-:W1:Y:S07]  /*0010*/  S2R R0, SR_TID.X ;  /* 0x0000000000007919 */ /* 0x000e6e0000002100 */
[----:B------:R-:W2:Y:S01]  /*0020*/  LDC.64 R4, c[0x0][0x230] ;  /* 0x00008c00ff047b82 */ /* 0x000ea20000000a00 */
[----:B------:R-:W-:Y:S01]  /*0030*/  ULDC.64 UR4, c[0x0][0x208] ;  /* 0x0000820000047ab9 */ /* 0x000fe20000000a00 */
[----:B------:R-:W3:Y:S06]  /*0040*/  S2R R9, SR_CTAID.X ;  /* 0x0000000000097919 */ /* 0x000eec0000002500 */
[----:B------:R-:W4:Y:S08]  /*0050*/  LDC.64 R16, c[0x0][0x220] ;  /* 0x00008800ff107b82 */ /* 0x000f300000000a00 */
[----:B------:R-:W5:Y:S08]  /*0060*/  LDC.64 R18, c[0x0][0x228] ;  /* 0x00008a00ff127b82 */ /* 0x000f700000000a00 */
[----:B------:R-:W4:Y:S01]  /*0070*/  LDC.64 R12, c[0x0][0x238] ;  /* 0x00008e00ff0c7b82 */ /* 0x000f220000000a00 */
[----:B-1----:R-:W-:-:S07]  /*0080*/  SHF.L.U32 R0, R0, 0x1, RZ ;  /* 0x0000000100007819 */ /* 0x002fce00000006ff */
[----:B------:R-:W1:Y:S01]  /*0090*/  LDC.64 R10, c[0x0][0x240] ;  /* 0x00009000ff0a7b82 */ /* 0x000e620000000a00 */
[----:B---3--:R-:W-:Y:S02]  /*00a0*/  SHF.R.S32.HI R2, RZ, 0x16, R9 ;  /* 0x00000016ff027819 */ /* 0x008fe40000011409 */
[----:B------:R-:W-:Y:S02]  /*00b0*/  LOP3.LUT R0, R0, 0x1fe, RZ, 0xc0, !PT ;  /* 0x000001fe00007812 */ /* 0x000fe400078ec0ff */
[----:B------:R-:W-:-:S03]  /*00c0*/  SGXT R2, R2, 0x1 ;  /* 0x000000010202781a */ /* 0x000fc60000000200 */
[----:B------:R-:W3:Y:S01]  /*00d0*/  LDC.64 R6, c[0x0][0x218] ;  /* 0x00008600ff067b82 */ /* 0x000ee20000000a00 */
[----:B------:R-:W-:-:S04]  /*00e0*/  LEA R9, R9, R0, 0x9 ;  /* 0x0000000009097211 */ /* 0x000fc800078e48ff */
[----:B------:R-:W-:-:S04]  /*00f0*/  LEA.HI R2, R2, R9, RZ, 0x6 ;  /* 0x0000000902027211 */ /* 0x000fc800078f30ff */
[--C-:B------:R-:W-:Y:S02]  /*0100*/  SHF.R.S32.HI R15, RZ, 0x6, R2.reuse ;  /* 0x00000006ff0f7819 */ /* 0x100fe40000011402 */
[----:B------:R-:W-:-:S04]  /*0110*/  SHF.R.S32.HI R2, RZ, 0x1f, R2 ;  /* 0x0000001fff027819 */ /* 0x000fc80000011402 */
[----:B------:R-:W-:-:S04]  /*0120*/  LEA.HI R2, R2, R15, RZ, 0x9 ;  /* 0x0000000f02027211 */ /* 0x000fc800078f48ff */
[----:B------:R-:W-:-:S04]  /*0130*/  LOP3.LUT R2, R2, 0xfffffe00, RZ, 0xc0, !PT ;  /* 0xfffffe0002027812 */ /* 0x000fc800078ec0ff */
[----:B------:R-:W-:Y:S02]  /*0140*/  IADD3 R15, R15, -R2, RZ ;  /* 0x800000020f0f7210 */ /* 0x000fe40007ffe0ff */
[----:B------:R-:W1:Y:S03]  /*0150*/  LDC.64 R2, c[0x0][0x210] ;  /* 0x00008400ff027b82 */ /* 0x000e660000000a00 */
[----:B--2---:R-:W-:-:S05]  /*0160*/  IMAD.WIDE R4, R15, 0x4, R4 ;  /* 0x000000040f047825 */ /* 0x004fca00078e0204 */
[----:B------:R-:W2:Y:S01]  /*0170*/  LDG.E.EL R0, desc[UR4][R4.64] ;  /* 0x0000000404007981 */ /* 0x000ea2000c2e1900 */
[----:B----4-:R-:W-:-:S04]  /*0180*/  IMAD.WIDE R16, R15, 0x4, R16 ;  /* 0x000000040f107825 */ /* 0x010fc800078e0210 */
[----:B-----5:R-:W-:Y:S01]  /*0190*/  IMAD.WIDE R18, R15, 0x4, R18 ;  /* 0x000000040f127825 */ /* 0x020fe200078e0212 */
[----:B------:R4:W5:Y:S04]  /*01a0*/  LDG.E.EL R8, desc[UR4][R16.64] ;  /* 0x0000000410087981 */ /* 0x000968000c2e1900 */
[----:B------:R-:W5:Y:S01]  /*01b0*/  LDG.E.EL R14, desc[UR4][R18.64] ;  /* 0x00000004120e7981 */ /* 0x000f62000c2e1900 */
[----:B01----:R-:W-:-:S05]  /*01c0*/  IMAD.WIDE R2, R9, 0x4, R2 ;  /* 0x0000000409027825 */ /* 0x003fca00078e0202 */
[----:B------:R-:W5:Y:S01]  /*01d0*/  LDG.E.64 R4, desc[UR4][R2.64] ;  /* 0x0000000402047981 */ /* 0x000f62000c1e1b00 */
[----:B------:R-:W-:-:S04]  /*01e0*/  IMAD.WIDE R12, R15, 0x4, R12 ;  /* 0x000000040f0c7825 */ /* 0x000fc800078e020c */
[----:B------:R-:W-:Y:S02]  /*01f0*/  IMAD.WIDE R20, R15, 0x4, R10 ;  /* 0x000000040f147825 */ /* 0x000fe400078e020a */
[----:B------:R0:W5:Y:S02]  /*0200*/  LDG.E.EL R12, desc[UR4][R12.64] ;  /* 0x000000040c0c7981 */ /* 0x000164000c2e1900 */
[----:B---3--:R-:W-:Y:S02]  /*0210*/  IMAD.WIDE R6, R9, 0x4, R6 ;  /* 0x0000000409067825 */ /* 0x008fe400078e0206 */
[----:B------:R-:W3:Y:S04]  /*0220*/  LDG.E.EL R21, desc[UR4][R20.64] ;  /* 0x0000000414157981 */ /* 0x000ee8000c2e1900 */
[----:B------:R-:W3:Y:S01]  /*0230*/  LDG.E.64 R10, desc[UR4][R6.64] ;  /* 0x00000004060a7981 */ /* 0x000ee2000c1e1b00 */
[----:B----4-:R-:W-:Y:S01]  /*0240*/  HFMA2.MMA R16, -RZ, RZ, 1.625, 0 ;  /* 0x3e800000ff107435 */ /* 0x010fe200000001ff */
[----:B--2---:R-:W-:-:S04]  /*0250*/  FADD R0, R0, 9.9999997473787516356e-06 ;  /* 0x3727c5ac00007421 */ /* 0x004fc80000000000 */
[----:B------:R-:W1:Y:S02]  /*0260*/  MUFU.SQRT R9, R0 ;  /* 0x0000000000097308 */ /* 0x000e640000002000 */
[C---:B-1----:R-:W-:Y:S02]  /*0270*/  FSETP.GT.AND P0, PT, R9.reuse, 8.50705917302346158658e+37, PT ;  /* 0x7e8000000900780b */ /* 0x042fe40003f04000 */
[----:B------:R-:W-:-:S11]  /*0280*/  FSETP.GEU.AND P1, PT, R9, 1.175494350822287508e-38, PT ;  /* 0x008000000900780b */ /* 0x000fd60003f2e000 */
[----:B------:R-:W-:-:S04]  /*0290*/  @P0 FMUL R9, R9, 0.25 ;  /* 0x3e80000009090820 */ /* 0x000fc80000400000 */
[----:B------:R-:W-:-:S06]  /*02a0*/  @!P1 FMUL R9, R9, 16777216 ;  /* 0x4b80000009099820 */ /* 0x000fcc0000400000 */
[----:B------:R-:W0:Y:S01]  /*02b0*/  MUFU.RCP R9, R9 ;  /* 0x0000000900097308 */ /* 0x000e220000001000 */
[----:B------:R-:W-:Y:S01]  /*02c0*/  FSEL R16, R16, 1, P0 ;  /* 0x3f80000010107808 */ /* 0x000fe20000000000 */
[--C-:B-----5:R-:W-:Y:S01]  /*02d0*/  FADD R4, R4, R8.reuse ;  /* 0x0000000804047221 */ /* 0x120fe20000000000 */
[----:B------:R-:W-:-:S03]  /*02e0*/  FADD R5, R5, R8 ;  /* 0x0000000805057221 */ /* 0x000fc60000000000 */
[----:B------:R-:W-:Y:S01]  /*02f0*/  @!P1 FMUL R16, R16, 16777216 ;  /* 0x4b80000010109820 */ /* 0x000fe20000400000 */
[C---:B------:R-:W-:Y:S01]  /*0300*/  FADD R0, -R14.reuse, R4 ;  /* 0x000000040e007221 */ /* 0x040fe20000000100 */
[----:B------:R-:W-:Y:S02]  /*0310*/  FADD R14, -R14, R5 ;  /* 0x000000050e0e7221 */ /* 0x000fe40000000100 */
[----:B0-----:R-:W-:-:S04]  /*0320*/  FMUL R13, R9, R16 ;  /* 0x00000010090d7220 */ /* 0x001fc80000400000 */
[-C--:B------:R-:W-:Y:S01]  /*0330*/  FMUL R0, R0, R13.reuse ;  /* 0x0000000d00007220 */ /* 0x080fe20000400000 */
[----:B------:R-:W-:-:S03]  /*0340*/  FMUL R14, R14, R13 ;  /* 0x0000000d0e0e7220 */ /* 0x000fc60000400000 */
[C-C-:B---3--:R-:W-:Y:S01]  /*0350*/  FFMA R9, R12.reuse, R0, R21.reuse ;  /* 0x000000000c097223 */ /* 0x148fe20000000015 */
[----:B------:R-:W-:-:S03]  /*0360*/  FFMA R14, R12, R14, R21 ;  /* 0x0000000e0c0e7223 */ /* 0x000fc60000000015 */
[----:B------:R-:W-:Y:S01]  /*0370*/  FADD R10, R10, R9 ;  /* 0x000000090a0a7221 */ /* 0x000fe20000000000 */
[----:B------:R-:W-:Y:S01]  /*0380*/  FADD R11, R11, R14 ;  /* 0x0000000e0b0b7221 */ /* 0x000fe20000000000 */
[----:B------:R-:W-:Y:S04]  /*0390*/  STG.E.64 desc[UR4][R2.64], R4 ;  /* 0x0000000402007986 */ /* 0x000fe8000c101b04 */
[----:B------:R-:W-:Y:S01]  /*03a0*/  STG.E.64 desc[UR4][R6.64], R10 ;  /* 0x0000000a06007986 */ /* 0x000fe2000c101b04 */
[----:B------:R-:W-:Y:S05]  /*03b0*/  EXIT ;  /* 0x000000000000794d */ /* 0x000fea0003800000 */
.L_x_0:
[----:B------:R-:W-:-:S00]  /*03c0*/  BRA `(.L_x_0) ;  /* 0xfffffffc00fc7947 */ /* 0x000fc0000383ffff */
[----:B------:R-:W-:-:S00]  /*03d0*/  NOP ;  /* 0x0000000000007918 */ /* 0x000fc00000000000 */
        /* <DEDUP_REMOVED lines=10> */
.L_x_1:


//--------------------- .nv.global.init           --------------------------
	.section	.nv.global.init,"aw",@progbits
.nv.global.init:
	.type		_$_str,@object
	.size		_$_str,(_$_str_$_2 - _$_str)
_$_str:
        /*0000*/ 	.byte	0x5f, 0x5f, 0x43, 0x55, 0x44, 0x41, 0x5f, 0x46, 0x54, 0x5a, 0x00
	.type		_$_str_$_2,@object
	.size		_$_str_$_2,(.L_1 - _$_str_$_2)
_$_str_$_2:
        /*000b*/ 	.byte	0x5f, 0x5f, 0x43, 0x55, 0x44, 0x41, 0x5f, 0x50, 0x52, 0x45, 0x43, 0x5f, 0x53, 0x51, 0x52, 0x54
        /*001b*/ 	.byte	0x00
.L_1:


//--------------------- .nv.constant0.triton_poi_fused__native_batch_norm_legit_no_training_add_convolution_8 --------------------------
	.section	.nv.constant0.triton_poi_fused__native_batch_norm_legit_no_training_add_convolution_8,"a",@progbits
	.sectionflags	@""
	.align	4
.nv.constant0.triton_poi_fused__native_batch_norm_legit_no_training_add_convolution_8:
	.zero		588
